//
// Generated by NVIDIA NVVM Compiler
//
// Compiler Build ID: CL-36424714
// Cuda compilation tools, release 13.0, V13.0.88
// Based on NVVM 20.0.0
//

.version 9.0
.target sm_100
.address_size 64

	// .globl	_Z11mckp_kernelPiS_S_i
// _ZZ11mckp_kernelPiS_S_iE14shared_weights has been demoted

.visible .entry _Z11mckp_kernelPiS_S_i(
	.param .u64 .ptr .align 1 _Z11mckp_kernelPiS_S_i_param_0,
	.param .u64 .ptr .align 1 _Z11mckp_kernelPiS_S_i_param_1,
	.param .u64 .ptr .align 1 _Z11mckp_kernelPiS_S_i_param_2,
	.param .u32 _Z11mckp_kernelPiS_S_i_param_3
)
{
	.reg .pred 	%p<13>;
	.reg .b16 	%rs<6>;
	.reg .b32 	%r<128>;
	.reg .b64 	%rd<37>;
	// demoted variable
	.shared .align 4 .b8 _ZZ11mckp_kernelPiS_S_iE14shared_weights[16384];
	ld.param.u64 	%rd4, [_Z11mckp_kernelPiS_S_i_param_0];
	ld.param.u64 	%rd3, [_Z11mckp_kernelPiS_S_i_param_1];
	ld.param.u64 	%rd5, [_Z11mckp_kernelPiS_S_i_param_2];
	ld.param.u32 	%r58, [_Z11mckp_kernelPiS_S_i_param_3];
	cvta.to.global.u64 	%rd1, %rd5;
	cvta.to.global.u64 	%rd2, %rd4;
	mov.u32 	%r59, %ctaid.x;
	mov.u32 	%r1, %ntid.x;
	mov.u32 	%r118, %tid.x;
	mad.lo.s32 	%r3, %r59, %r1, %r118;
	add.s32 	%r60, %r118, %r1;
	cvt.u16.u32 	%rs2, %r60;
	xor.b16  	%rs3, %rs2, 4095;
	cvt.u16.u32 	%rs4, %r1;
	div.u16 	%rs5, %rs3, %rs4;
	and.b16  	%rs1, %rs5, 3;
	setp.eq.s16 	%p1, %rs1, 2;
	@%p1 bra 	$L__BB0_3;
	cvt.u32.u16 	%r4, %rs1;
	mov.b32 	%r117, 0;
$L__BB0_2:
	.pragma "nounroll";
	mul.wide.u32 	%rd6, %r118, 4;
	add.s64 	%rd7, %rd1, %rd6;
	ld.global.u32 	%r62, [%rd7];
	shl.b32 	%r63, %r118, 2;
	mov.u32 	%r64, _ZZ11mckp_kernelPiS_S_iE14shared_weights;
	add.s32 	%r65, %r64, %r63;
	st.shared.u32 	[%r65], %r62;
	add.s32 	%r118, %r118, %r1;
	add.s32 	%r117, %r117, 1;
	xor.b32  	%r66, %r117, %r4;
	setp.ne.s32 	%p2, %r66, 2;
	@%p2 bra 	$L__BB0_2;
$L__BB0_3:
	shl.b32 	%r67, %r1, 1;
	add.s32 	%r122, %r118, %r67;
	shl.b32 	%r11, %r1, 2;
	mad.lo.s32 	%r121, %r1, 3, %r118;
	add.s32 	%r120, %r1, %r118;
	shl.b32 	%r68, %r118, 2;
	mov.u32 	%r69, _ZZ11mckp_kernelPiS_S_iE14shared_weights;
	add.s32 	%r119, %r69, %r68;
	shl.b32 	%r15, %r1, 4;
	shl.b32 	%r16, %r1, 3;
	mul.lo.s32 	%r17, %r1, 12;
$L__BB0_4:
	.pragma "nounroll";
	mul.wide.u32 	%rd8, %r118, 4;
	add.s64 	%rd9, %rd1, %rd8;
	ld.global.u32 	%r70, [%rd9];
	st.shared.u32 	[%r119], %r70;
	add.s32 	%r71, %r118, %r1;
	mul.wide.u32 	%rd10, %r120, 4;
	add.s64 	%rd11, %rd1, %rd10;
	ld.global.u32 	%r72, [%rd11];
	add.s32 	%r73, %r119, %r11;
	st.shared.u32 	[%r73], %r72;
	add.s32 	%r74, %r71, %r1;
	mul.wide.u32 	%rd12, %r122, 4;
	add.s64 	%rd13, %rd1, %rd12;
	ld.global.u32 	%r75, [%rd13];
	add.s32 	%r76, %r119, %r16;
	st.shared.u32 	[%r76], %r75;
	add.s32 	%r77, %r74, %r1;
	mul.wide.u32 	%rd14, %r121, 4;
	add.s64 	%rd15, %rd1, %rd14;
	ld.global.u32 	%r78, [%rd15];
	add.s32 	%r79, %r119, %r17;
	st.shared.u32 	[%r79], %r78;
	add.s32 	%r118, %r77, %r1;
	add.s32 	%r122, %r122, %r11;
	add.s32 	%r121, %r121, %r11;
	add.s32 	%r120, %r120, %r11;
	add.s32 	%r119, %r119, %r15;
	setp.lt.u32 	%p3, %r118, 4096;
	@%p3 bra 	$L__BB0_4;
	bar.sync 	0;
	mul.wide.s32 	%rd16, %r3, 4;
	add.s64 	%rd17, %rd2, %rd16;
	ld.global.u32 	%r127, [%rd17];
	mov.b32 	%r124, 0;
	mov.u32 	%r125, %r124;
$L__BB0_6:
	shl.b32 	%r81, %r124, 2;
	add.s32 	%r32, %r69, %r81;
	ld.shared.u32 	%r83, [%r32];
	add.s32 	%r33, %r83, %r125;
	setp.lt.s32 	%p4, %r3, %r33;
	@%p4 bra 	$L__BB0_15;
	sub.s32 	%r84, %r3, %r33;
	mul.wide.s32 	%rd18, %r84, 4;
	add.s64 	%rd19, %rd2, %rd18;
	ld.global.u32 	%r85, [%rd19];
	mad.lo.s32 	%r34, %r58, %r124, %r58;
	add.s32 	%r86, %r85, %r34;
	max.s32 	%r127, %r127, %r86;
	ld.shared.u32 	%r87, [%r32+4];
	add.s32 	%r36, %r87, %r33;
	setp.lt.s32 	%p5, %r3, %r36;
	@%p5 bra 	$L__BB0_15;
	sub.s32 	%r88, %r3, %r36;
	mul.wide.s32 	%rd20, %r88, 4;
	add.s64 	%rd21, %rd2, %rd20;
	ld.global.u32 	%r89, [%rd21];
	add.s32 	%r37, %r34, %r58;
	add.s32 	%r90, %r89, %r37;
	max.s32 	%r127, %r127, %r90;
	ld.shared.u32 	%r91, [%r32+8];
	add.s32 	%r39, %r91, %r36;
	setp.lt.s32 	%p6, %r3, %r39;
	@%p6 bra 	$L__BB0_15;
	sub.s32 	%r92, %r3, %r39;
	mul.wide.s32 	%rd22, %r92, 4;
	add.s64 	%rd23, %rd2, %rd22;
	ld.global.u32 	%r93, [%rd23];
	add.s32 	%r40, %r37, %r58;
	add.s32 	%r94, %r93, %r40;
	max.s32 	%r127, %r127, %r94;
	ld.shared.u32 	%r95, [%r32+12];
	add.s32 	%r42, %r95, %r39;
	setp.lt.s32 	%p7, %r3, %r42;
	@%p7 bra 	$L__BB0_15;
	sub.s32 	%r96, %r3, %r42;
	mul.wide.s32 	%rd24, %r96, 4;
	add.s64 	%rd25, %rd2, %rd24;
	ld.global.u32 	%r97, [%rd25];
	add.s32 	%r43, %r40, %r58;
	add.s32 	%r98, %r97, %r43;
	max.s32 	%r127, %r127, %r98;
	ld.shared.u32 	%r99, [%r32+16];
	add.s32 	%r45, %r99, %r42;
	setp.lt.s32 	%p8, %r3, %r45;
	@%p8 bra 	$L__BB0_15;
	sub.s32 	%r100, %r3, %r45;
	mul.wide.s32 	%rd26, %r100, 4;
	add.s64 	%rd27, %rd2, %rd26;
	ld.global.u32 	%r101, [%rd27];
	add.s32 	%r46, %r43, %r58;
	add.s32 	%r102, %r101, %r46;
	max.s32 	%r127, %r127, %r102;
	ld.shared.u32 	%r103, [%r32+20];
	add.s32 	%r48, %r103, %r45;
	setp.lt.s32 	%p9, %r3, %r48;
	@%p9 bra 	$L__BB0_15;
	sub.s32 	%r104, %r3, %r48;
	mul.wide.s32 	%rd28, %r104, 4;
	add.s64 	%rd29, %rd2, %rd28;
	ld.global.u32 	%r105, [%rd29];
	add.s32 	%r49, %r46, %r58;
	add.s32 	%r106, %r105, %r49;
	max.s32 	%r127, %r127, %r106;
	ld.shared.u32 	%r107, [%r32+24];
	add.s32 	%r51, %r107, %r48;
	setp.lt.s32 	%p10, %r3, %r51;
	@%p10 bra 	$L__BB0_15;
	sub.s32 	%r108, %r3, %r51;
	mul.wide.s32 	%rd30, %r108, 4;
	add.s64 	%rd31, %rd2, %rd30;
	ld.global.u32 	%r109, [%rd31];
	add.s32 	%r52, %r49, %r58;
	add.s32 	%r110, %r109, %r52;
	max.s32 	%r127, %r127, %r110;
	ld.shared.u32 	%r111, [%r32+28];
	add.s32 	%r125, %r111, %r51;
	setp.lt.s32 	%p11, %r3, %r125;
	@%p11 bra 	$L__BB0_15;
	sub.s32 	%r112, %r3, %r125;
	mul.wide.s32 	%rd32, %r112, 4;
	add.s64 	%rd33, %rd2, %rd32;
	ld.global.u32 	%r113, [%rd33];
	add.s32 	%r124, %r124, 8;
	add.s32 	%r114, %r52, %r58;
	add.s32 	%r115, %r113, %r114;
	max.s32 	%r127, %r127, %r115;
	setp.ne.s32 	%p12, %r124, 4096;
	@%p12 bra 	$L__BB0_6;
$L__BB0_15:
	cvta.to.global.u64 	%rd34, %rd3;
	add.s64 	%rd36, %rd34, %rd16;
	st.global.u32 	[%rd36], %r127;
	ret;

}


// ===== COMPILED SASS (sm_100) =====

	.target	sm_100

	.elftype	@"ET_EXEC"


//--------------------- .note.nv.tkinfo           --------------------------
	.section	.note.nv.tkinfo,"",@"SHT_NOTE"
	.sectionflags	@"SHF_NOTE_NV_TKINFO"
	.tkinfo
        /*0018*/ 	.word	0x00000002
        /*0030*/ 	.string	""
        /*0030*/ 	.string	"ptxas"
        /*0030*/ 	.string	"Cuda compilation tools, release 13.0, V13.0.88"
        /*0030*/ 	.string	"Build cuda_13.0.r13.0/compiler.36424714_0"
        /*0030*/ 	.string	"-arch sm_100 -m 64 "



//--------------------- .note.nv.cuinfo           --------------------------
	.section	.note.nv.cuinfo,"",@"SHT_NOTE"
	.sectionflags	@"SHF_NOTE_NV_CUINFO"
        /*0018*/ 	.short	0x0002
        /*001a*/ 	.short	0x0064
        /*001c*/ 	.short	0x0082
	.zero		2


//--------------------- .nv.info                  --------------------------
	.section	.nv.info,"",@"SHT_CUDA_INFO"
	.align	4


	//----- nvinfo : EIATTR_REGCOUNT
	.align		4
        /*0000*/ 	.byte	0x04, 0x2f
        /*0002*/ 	.short	(.L_1 - .L_0)
	.align		4
.L_0:
        /*0004*/ 	.word	index@(_Z11mckp_kernelPiS_S_i)
        /*0008*/ 	.word	0x0000001e


	//----- nvinfo : EIATTR_FRAME_SIZE
	.align		4
.L_1:
        /*000c*/ 	.byte	0x04, 0x11
        /*000e*/ 	.short	(.L_3 - .L_2)
	.align		4
.L_2:
        /*0010*/ 	.word	index@($__internal_0_$__cuda_sm20_div_u16)
        /*0014*/ 	.word	0x00000000


	//----- nvinfo : EIATTR_FRAME_SIZE
	.align		4
.L_3:
        /*0018*/ 	.byte	0x04, 0x11
        /*001a*/ 	.short	(.L_5 - .L_4)
	.align		4
.L_4:
        /*001c*/ 	.word	index@(_Z11mckp_kernelPiS_S_i)
        /*0020*/ 	.word	0x00000000


	//----- nvinfo : EIATTR_MIN_STACK_SIZE
	.align		4
.L_5:
        /*0024*/ 	.byte	0x04, 0x12
        /*0026*/ 	.short	(.L_7 - .L_6)
	.align		4
.L_6:
        /*0028*/ 	.word	index@(_Z11mckp_kernelPiS_S_i)
        /*002c*/ 	.word	0x00000000
.L_7:


//--------------------- .nv.compat                --------------------------
	.section	.nv.compat,"",@"SHT_CUDA_COMPAT_INFO"
	.align	4
        /*0000*/ 	.byte	0x02, 0x09, 0x00, 0x00, 0x02, 0x02, 0x01, 0x00, 0x02, 0x05, 0x05, 0x00, 0x03, 0x07, 0x01, 0x01
        /*0010*/ 	.byte	0x02, 0x03, 0x00, 0x00, 0x02, 0x06, 0x01, 0x00, 0x04, 0x0b, 0x08, 0x00, 0x01, 0x00, 0x00, 0x00
        /*0020*/ 	.byte	0x00, 0x00, 0x00, 0x00


//--------------------- .nv.info._Z11mckp_kernelPiS_S_i --------------------------
	.section	.nv.info._Z11mckp_kernelPiS_S_i,"",@"SHT_CUDA_INFO"
	.sectionflags	@""
	.align	4


	//----- nvinfo : EIATTR_CUDA_API_VERSION
	.align		4
        /*0000*/ 	.byte	0x04, 0x37
        /*0002*/ 	.short	(.L_9 - .L_8)
.L_8:
        /*0004*/ 	.word	0x00000082


	//----- nvinfo : EIATTR_KPARAM_INFO
	.align		4
.L_9:
        /*0008*/ 	.byte	0x04, 0x17
        /*000a*/ 	.short	(.L_11 - .L_10)
.L_10:
        /*000c*/ 	.word	0x00000000
        /*0010*/ 	.short	0x0003
        /*0012*/ 	.short	0x0018
        /*0014*/ 	.byte	0x00, 0xf0, 0x11, 0x00


	//----- nvinfo : EIATTR_KPARAM_INFO
	.align		4
.L_11:
        /*0018*/ 	.byte	0x04, 0x17
        /*001a*/ 	.short	(.L_13 - .L_12)
.L_12:
        /*001c*/ 	.word	0x00000000
        /*0020*/ 	.short	0x0002
        /*0022*/ 	.short	0x0010
        /*0024*/ 	.byte	0x00, 0xf5, 0x21, 0x00


	//----- nvinfo : EIATTR_KPARAM_INFO
	.align		4
.L_13:
        /*0028*/ 	.byte	0x04, 0x17
        /*002a*/ 	.short	(.L_15 - .L_14)
.L_14:
        /*002c*/ 	.word	0x00000000
        /*0030*/ 	.short	0x0001
        /*0032*/ 	.short	0x0008
        /*0034*/ 	.byte	0x00, 0xf5, 0x21, 0x00


	//----- nvinfo : EIATTR_KPARAM_INFO
	.align		4
.L_15:
        /*0038*/ 	.byte	0x04, 0x17
        /*003a*/ 	.short	(.L_17 - .L_16)
.L_16:
        /*003c*/ 	.word	0x00000000
        /*0040*/ 	.short	0x0000
        /*0042*/ 	.short	0x0000
        /*0044*/ 	.byte	0x00, 0xf5, 0x21, 0x00


	//----- nvinfo : EIATTR_SPARSE_MMA_MASK
	.align		4
.L_17:
        /*0048*/ 	.byte	0x03, 0x50
        /*004a*/ 	.short	0x0000


	//----- nvinfo : EIATTR_MAXREG_COUNT
	.align		4
        /*004c*/ 	.byte	0x03, 0x1b
        /*004e*/ 	.short	0x00ff


	//----- nvinfo : EIATTR_NUM_BARRIERS
	.align		4
        /*0050*/ 	.byte	0x02, 0x4c
        /*0052*/ 	.byte	0x01
	.zero		1


	//----- nvinfo : EIATTR_MERCURY_ISA_VERSION
	.align		4
        /*0054*/ 	.byte	0x03, 0x5f
        /*0056*/ 	.short	0x0101


	//----- nvinfo : EIATTR_VRC_CTA_INIT_COUNT
	.align		4
        /*0058*/ 	.byte	0x02, 0x4a
	.zero		1
	.zero		1


	//----- nvinfo : EIATTR_EXIT_INSTR_OFFSETS
	.align		4
        /*005c*/ 	.byte	0x04, 0x1c
        /*005e*/ 	.short	(.L_19 - .L_18)


	//   ....[0]....
.L_18:
        /*0060*/ 	.word	0x00000930


	//----- nvinfo : EIATTR_CRS_STACK_SIZE
	.align		4
.L_19:
        /*0064*/ 	.byte	0x04, 0x1e
        /*0066*/ 	.short	(.L_21 - .L_20)
.L_20:
        /*0068*/ 	.word	0x00000000


	//----- nvinfo : EIATTR_CBANK_PARAM_SIZE
	.align		4
.L_21:
        /*006c*/ 	.byte	0x03, 0x19
        /*006e*/ 	.short	0x001c


	//----- nvinfo : EIATTR_PARAM_CBANK
	.align		4
        /*0070*/ 	.byte	0x04, 0x0a
        /*0072*/ 	.short	(.L_23 - .L_22)
	.align		4
.L_22:
        /*0074*/ 	.word	index@(.nv.constant0._Z11mckp_kernelPiS_S_i)
        /*0078*/ 	.short	0x0380
        /*007a*/ 	.short	0x001c


	//----- nvinfo : EIATTR_SW_WAR
	.align		4
.L_23:
        /*007c*/ 	.byte	0x04, 0x36
        /*007e*/ 	.short	(.L_25 - .L_24)
.L_24:
        /*0080*/ 	.word	0x00000008
.L_25:


//--------------------- .nv.callgraph             --------------------------
	.section	.nv.callgraph,"",@"SHT_CUDA_CALLGRAPH"
	.align	4
	.sectionentsize	8
	.align		4
        /*0000*/ 	.word	0x00000000
	.align		4
        /*0004*/ 	.word	0xffffffff
	.align		4
        /*0008*/ 	.word	0x00000000
	.align		4
        /*000c*/ 	.word	0xfffffffe
	.align		4
        /*0010*/ 	.word	0x00000000
	.align		4
        /*0014*/ 	.word	0xfffffffd
	.align		4
        /*0018*/ 	.word	0x00000000
	.align		4
        /*001c*/ 	.word	0xfffffffc


//--------------------- .text._Z11mckp_kernelPiS_S_i --------------------------
	.section	.text._Z11mckp_kernelPiS_S_i,"ax",@progbits
	.align	128
        .global         _Z11mckp_kernelPiS_S_i
        .type           _Z11mckp_kernelPiS_S_i,@function
        .size           _Z11mckp_kernelPiS_S_i,(.L_x_9 - _Z11mckp_kernelPiS_S_i)
        .other          _Z11mckp_kernelPiS_S_i,@"STO_CUDA_ENTRY STV_DEFAULT"
_Z11mckp_kernelPiS_S_i:
.text._Z11mckp_kernelPiS_S_i:
[----:B------:R-:W-:Y:S01]  /*0000*/  LDC R1, c[0x0][0x37c] ;  /* 0x0000df00ff017b82 */ /* 0x000fe20000000800 */
[----:B------:R-:W0:Y:S07]  /*0010*/  S2R R3, SR_TID.X ;  /* 0x0000000000037919 */ /* 0x000e2e0000002100 */
[----:B------:R-:W1:Y:S01]  /*0020*/  LDC R2, c[0x0][0x360] ;  /* 0x0000d800ff027b82 */ /* 0x000e620000000800 */
[----:B------:R-:W-:-:S07]  /*0030*/  MOV R9, 0xb0 ;  /* 0x000000b000097802 */ /* 0x000fce0000000f00 */
[----:B------:R-:W2:Y:S01]  /*0040*/  S2UR UR4, SR_CTAID.X ;  /* 0x00000000000479c3 */ /* 0x000ea20000002500 */
[C---:B-1----:R-:W-:Y:S01]  /*0050*/  LOP3.LUT R5, R2.reuse, 0xffff, RZ, 0xc0, !PT ;  /* 0x0000ffff02057812 */ /* 0x042fe200078ec0ff */
[----:B0-----:R-:W-:-:S05]  /*0060*/  IMAD.IADD R0, R2, 0x1, R3 ;  /* 0x0000000102007824 */ /* 0x001fca00078e0203 */
[----:B------:R-:W-:Y:S01]  /*0070*/  LOP3.LUT R4, R0, 0xfff, RZ, 0x3c, !PT ;  /* 0x00000fff00047812 */ /* 0x000fe200078e3cff */
[----:B--2---:R-:W-:-:S03]  /*0080*/  IMAD R0, R2, UR4, R3 ;  /* 0x0000000402007c24 */ /* 0x004fc6000f8e0203 */
[----:B------:R-:W-:-:S07]  /*0090*/  LOP3.LUT R4, R4, 0xffff, RZ, 0xc0, !PT ;  /* 0x0000ffff04047812 */ /* 0x000fce00078ec0ff */
[----:B------:R-:W-:Y:S05]  /*00a0*/  CALL.REL.NOINC `($__internal_0_$__cuda_sm20_div_u16) ;  /* 0x0000000800247944 */ /* 0x000fea0003c00000 */
[----:B------:R-:W-:Y:S01]  /*00b0*/  LOP3.LUT R13, R8, 0x3, RZ, 0xc0, !PT ;  /* 0x00000003080d7812 */ /* 0x000fe200078ec0ff */
[----:B------:R-:W0:Y:S01]  /*00c0*/  LDCU.64 UR6, c[0x0][0x358] ;  /* 0x00006b00ff0677ac */ /* 0x000e220008000a00 */
[----:B------:R-:W-:Y:S02]  /*00d0*/  BSSY.RECONVERGENT B0, `(.L_x_0) ;  /* 0x0000011000007945 */ /* 0x000fe40003800200 */
[----:B------:R-:W-:-:S13]  /*00e0*/  ISETP.NE.AND P0, PT, R13, 0x2, PT ;  /* 0x000000020d00780c */ /* 0x000fda0003f05270 */
[----:B------:R-:W-:Y:S05]  /*00f0*/  @!P0 BRA `(.L_x_1) ;  /* 0x0000000000388947 */ /* 0x000fea0003800000 */
[----:B------:R-:W1:Y:S01]  /*0100*/  S2R R5, SR_CgaCtaId ;  /* 0x0000000000057919 */ /* 0x000e620000008800 */
[----:B------:R-:W2:Y:S01]  /*0110*/  LDC.64 R6, c[0x0][0x390] ;  /* 0x0000e400ff067b82 */ /* 0x000ea20000000a00 */
[----:B------:R-:W-:Y:S01]  /*0120*/  MOV R4, 0x400 ;  /* 0x0000040000047802 */ /* 0x000fe20000000f00 */
[----:B------:R-:W-:-:S03]  /*0130*/  IMAD.MOV.U32 R8, RZ, RZ, RZ ;  /* 0x000000ffff087224 */ /* 0x000fc600078e00ff */
[----:B-1----:R-:W-:-:S07]  /*0140*/  LEA R10, R5, R4, 0x18 ;  /* 0x00000004050a7211 */ /* 0x002fce00078ec0ff */
.L_x_2:
[----:B-12---:R-:W-:-:S06]  /*0150*/  IMAD.WIDE.U32 R4, R3, 0x4, R6 ;  /* 0x0000000403047825 */ /* 0x006fcc00078e0006 */
[----:B0-----:R-:W2:Y:S01]  /*0160*/  LDG.E R4, desc[UR6][R4.64] ;  /* 0x0000000604047981 */ /* 0x001ea2000c1e1900 */
[----:B------:R-:W-:Y:S01]  /*0170*/  IMAD R9, R3, 0x4, R10 ;  /* 0x0000000403097824 */ /* 0x000fe200078e020a */
[----:B------:R-:W-:Y:S01]  /*0180*/  IADD3 R8, PT, PT, R8, 0x1, RZ ;  /* 0x0000000108087810 */ /* 0x000fe20007ffe0ff */
[----:B------:R-:W-:-:S03]  /*0190*/  IMAD.IADD R3, R2, 0x1, R3 ;  /* 0x0000000102037824 */ /* 0x000fc600078e0203 */
[----:B------:R-:W-:-:S04]  /*01a0*/  LOP3.LUT R11, R8, R13, RZ, 0x3c, !PT ;  /* 0x0000000d080b7212 */ /* 0x000fc800078e3cff */
[----:B------:R-:W-:Y:S01]  /*01b0*/  ISETP.NE.AND P0, PT, R11, 0x2, PT ;  /* 0x000000020b00780c */ /* 0x000fe20003f05270 */
[----:B--2---:R1:W-:-:S12]  /*01c0*/  STS [R9], R4 ;  /* 0x0000000409007388 */ /* 0x0043d80000000800 */
[----:B------:R-:W-:Y:S05]  /*01d0*/  @P0 BRA `(.L_x_2) ;  /* 0xfffffffc00dc0947 */ /* 0x000fea000383ffff */
.L_x_1:
[----:B0-----:R-:W-:Y:S05]  /*01e0*/  BSYNC.RECONVERGENT B0 ;  /* 0x0000000000007941 */ /* 0x001fea0003800200 */
.L_x_0:
[----:B------:R-:W0:Y:S01]  /*01f0*/  S2UR UR5, SR_CgaCtaId ;  /* 0x00000000000579c3 */ /* 0x000e220000008800 */
[----:B------:R-:W-:Y:S01]  /*0200*/  UMOV UR4, 0x400 ;  /* 0x0000040000047882 */ /* 0x000fe20000000000 */
[----:B------:R-:W-:Y:S01]  /*0210*/  BSSY.RECONVERGENT B0, `(.L_x_3) ;  /* 0x000001e000007945 */ /* 0x000fe20003800200 */
[C-C-:B------:R-:W-:Y:S01]  /*0220*/  IMAD R15, R2.reuse, 0x2, R3.reuse ;  /* 0x00000002020f7824 */ /* 0x140fe200078e0203 */
[----:B------:R-:W-:Y:S01]  /*0230*/  IADD3 R19, PT, PT, R3, R2, RZ ;  /* 0x0000000203137210 */ /* 0x000fe20007ffe0ff */
[----:B------:R-:W-:-:S03]  /*0240*/  IMAD R17, R2, 0x3, R3 ;  /* 0x0000000302117824 */ /* 0x000fc600078e0203 */
[----:B-1----:R-:W1:Y:S01]  /*0250*/  LDC.64 R4, c[0x0][0x390] ;  /* 0x0000e400ff047b82 */ /* 0x002e620000000a00 */
[----:B0-----:R-:W-:-:S06]  /*0260*/  ULEA UR4, UR5, UR4, 0x18 ;  /* 0x0000000405047291 */ /* 0x001fcc000f8ec0ff */
[----:B------:R-:W-:-:S07]  /*0270*/  LEA R21, R3, UR4, 0x2 ;  /* 0x0000000403157c11 */ /* 0x000fce000f8e10ff */
.L_x_4:
[----:B-1----:R-:W-:-:S04]  /*0280*/  IMAD.WIDE.U32 R12, R3, 0x4, R4 ;  /* 0x00000004030c7825 */ /* 0x002fc800078e0004 */
[--C-:B--2---:R-:W-:Y:S02]  /*0290*/  IMAD.WIDE.U32 R8, R19, 0x4, R4.reuse ;  /* 0x0000000413087825 */ /* 0x104fe400078e0004 */
[----:B------:R-:W2:Y:S02]  /*02a0*/  LDG.E R12, desc[UR6][R12.64] ;  /* 0x000000060c0c7981 */ /* 0x000ea4000c1e1900 */
[--C-:B------:R-:W-:Y:S02]  /*02b0*/  IMAD.WIDE.U32 R10, R15, 0x4, R4.reuse ;  /* 0x000000040f0a7825 */ /* 0x100fe400078e0004 */
[----:B------:R-:W3:Y:S02]  /*02c0*/  LDG.E R8, desc[UR6][R8.64] ;  /* 0x0000000608087981 */ /* 0x000ee4000c1e1900 */
[----:B------:R-:W-:Y:S02]  /*02d0*/  IMAD.WIDE.U32 R6, R17, 0x4, R4 ;  /* 0x0000000411067825 */ /* 0x000fe400078e0004 */
[----:B------:R-:W4:Y:S04]  /*02e0*/  LDG.E R10, desc[UR6][R10.64] ;  /* 0x000000060a0a7981 */ /* 0x000f28000c1e1900 */
[----:B------:R-:W5:Y:S01]  /*02f0*/  LDG.E R6, desc[UR6][R6.64] ;  /* 0x0000000606067981 */ /* 0x000f62000c1e1900 */
[----:B------:R-:W-:-:S02]  /*0300*/  IMAD R23, R2, 0x4, R21 ;  /* 0x0000000402177824 */ /* 0x000fc400078e0215 */
[C-C-:B------:R-:W-:Y:S02]  /*0310*/  IMAD R25, R2.reuse, 0x8, R21.reuse ;  /* 0x0000000802197824 */ /* 0x140fe400078e0215 */
[C---:B------:R-:W-:Y:S01]  /*0320*/  IMAD R27, R2.reuse, 0xc, R21 ;  /* 0x0000000c021b7824 */ /* 0x040fe200078e0215 */
[----:B------:R-:W-:-:S04]  /*0330*/  IADD3 R3, PT, PT, R2, R3, R2 ;  /* 0x0000000302037210 */ /* 0x000fc80007ffe002 */
[----:B------:R-:W-:-:S04]  /*0340*/  IADD3 R3, PT, PT, R2, R3, R2 ;  /* 0x0000000302037210 */ /* 0x000fc80007ffe002 */
[----:B------:R-:W-:Y:S01]  /*0350*/  ISETP.GE.U32.AND P0, PT, R3, 0x1000, PT ;  /* 0x000010000300780c */ /* 0x000fe20003f06070 */
[C---:B------:R-:W-:Y:S01]  /*0360*/  IMAD R17, R2.reuse, 0x4, R17 ;  /* 0x0000000402117824 */ /* 0x040fe200078e0211 */
[C---:B------:R-:W-:Y:S01]  /*0370*/  LEA R15, R2.reuse, R15, 0x2 ;  /* 0x0000000f020f7211 */ /* 0x040fe200078e10ff */
[C---:B------:R-:W-:Y:S01]  /*0380*/  IMAD R19, R2.reuse, 0x4, R19 ;  /* 0x0000000402137824 */ /* 0x040fe200078e0213 */
[----:B--2---:R0:W-:Y:S04]  /*0390*/  STS [R21], R12 ;  /* 0x0000000c15007388 */ /* 0x0041e80000000800 */
[----:B---3--:R2:W-:Y:S04]  /*03a0*/  STS [R23], R8 ;  /* 0x0000000817007388 */ /* 0x0085e80000000800 */
[----:B----4-:R2:W-:Y:S04]  /*03b0*/  STS [R25], R10 ;  /* 0x0000000a19007388 */ /* 0x0105e80000000800 */
[----:B-----5:R2:W-:Y:S01]  /*03c0*/  STS [R27], R6 ;  /* 0x000000061b007388 */ /* 0x0205e20000000800 */
[----:B0-----:R-:W-:Y:S01]  /*03d0*/  LEA R21, R2, R21, 0x4 ;  /* 0x0000001502157211 */ /* 0x001fe200078e20ff */
[----:B------:R-:W-:Y:S06]  /*03e0*/  @!P0 BRA `(.L_x_4) ;  /* 0xfffffffc00a48947 */ /* 0x000fec000383ffff */
[----:B------:R-:W-:Y:S05]  /*03f0*/  BSYNC.RECONVERGENT B0 ;  /* 0x0000000000007941 */ /* 0x000fea0003800200 */
.L_x_3:
[----:B------:R-:W0:Y:S08]  /*0400*/  LDC.64 R4, c[0x0][0x380] ;  /* 0x0000e000ff047b82 */ /* 0x000e300000000a00 */
[----:B--2---:R-:W1:Y:S08]  /*0410*/  LDC R8, c[0x0][0x398] ;  /* 0x0000e600ff087b82 */ /* 0x004e700000000800 */
[----:B------:R-:W2:Y:S01]  /*0420*/  LDC.64 R2, c[0x0][0x380] ;  /* 0x0000e000ff027b82 */ /* 0x000ea20000000a00 */
[----:B0-----:R-:W-:-:S07]  /*0430*/  IMAD.WIDE R4, R0, 0x4, R4 ;  /* 0x0000000400047825 */ /* 0x001fce00078e0204 */
[----:B------:R-:W-:Y:S06]  /*0440*/  BAR.SYNC.DEFER_BLOCKING 0x0 ;  /* 0x0000000000007b1d */ /* 0x000fec0000010000 */
[----:B------:R0:W5:Y:S01]  /*0450*/  LDG.E R9, desc[UR6][R4.64] ;  /* 0x0000000604097981 */ /* 0x000162000c1e1900 */
[----:B------:R-:W-:Y:S01]  /*0460*/  BSSY.RECONVERGENT B0, `(.L_x_5) ;  /* 0x0000049000007945 */ /* 0x000fe20003800200 */
[----:B------:R-:W-:Y:S02]  /*0470*/  IMAD.MOV.U32 R11, RZ, RZ, RZ ;  /* 0x000000ffff0b7224 */ /* 0x000fe400078e00ff */
[----:B-1----:R-:W-:-:S07]  /*0480*/  IMAD.MOV.U32 R13, RZ, RZ, RZ ;  /* 0x000000ffff0d7224 */ /* 0x002fce00078e00ff */
.L_x_7:
[----:B------:R-:W-:-:S05]  /*0490*/  LEA R10, R11, UR4, 0x2 ;  /* 0x000000040b0a7c11 */ /* 0x000fca000f8e10ff */
[----:B0-----:R-:W0:Y:S02]  /*04a0*/  LDS.128 R4, [R10] ;  /* 0x000000000a047984 */ /* 0x001e240000000c00 */
[----:B0-----:R-:W-:-:S04]  /*04b0*/  IADD3 R15, PT, PT, R4, R13, RZ ;  /* 0x0000000d040f7210 */ /* 0x001fc80007ffe0ff */
[----:B------:R-:W-:-:S13]  /*04c0*/  ISETP.GE.AND P0, PT, R0, R15, PT ;  /* 0x0000000f0000720c */ /* 0x000fda0003f06270 */
[----:B------:R-:W-:Y:S05]  /*04d0*/  @!P0 BRA `(.L_x_6) ;  /* 0x0000000400048947 */ /* 0x000fea0003800000 */
[----:B------:R-:W-:-:S04]  /*04e0*/  IMAD.IADD R13, R0, 0x1, -R15 ;  /* 0x00000001000d7824 */ /* 0x000fc800078e0a0f */
[----:B--2---:R-:W-:-:S06]  /*04f0*/  IMAD.WIDE R12, R13, 0x4, R2 ;  /* 0x000000040d0c7825 */ /* 0x004fcc00078e0202 */
[----:B------:R-:W2:Y:S01]  /*0500*/  LDG.E R12, desc[UR6][R12.64] ;  /* 0x000000060c0c7981 */ /* 0x000ea2000c1e1900 */
[----:B------:R-:W-:Y:S02]  /*0510*/  IMAD.IADD R17, R15, 0x1, R5 ;  /* 0x000000010f117824 */ /* 0x000fe400078e0205 */
[----:B------:R-:W-:-:S03]  /*0520*/  IMAD R15, R11, R8, R8 ;  /* 0x000000080b0f7224 */ /* 0x000fc600078e0208 */
[----:B------:R-:W-:Y:S02]  /*0530*/  ISETP.GE.AND P0, PT, R0, R17, PT ;  /* 0x000000110000720c */ /* 0x000fe40003f06270 */
[----:B--2--5:R-:W-:-:S11]  /*0540*/  VIADDMNMX R9, R12, R15, R9, !PT ;  /* 0x0000000f0c097246 */ /* 0x024fd60007800109 */
[----:B------:R-:W-:Y:S05]  /*0550*/  @!P0 BRA `(.L_x_6) ;  /* 0x0000000000e48947 */ /* 0x000fea0003800000 */
[----:B------:R-:W-:-:S05]  /*0560*/  IADD3 R5, PT, PT, R0, -R17, RZ ;  /* 0x8000001100057210 */ /* 0x000fca0007ffe0ff */
[----:B------:R-:W-:-:S06]  /*0570*/  IMAD.WIDE R4, R5, 0x4, R2 ;  /* 0x0000000405047825 */ /* 0x000fcc00078e0202 */
[----:B------:R-:W2:Y:S01]  /*0580*/  LDG.E R4, desc[UR6][R4.64] ;  /* 0x0000000604047981 */ /* 0x000ea2000c1e1900 */
[----:B------:R-:W-:Y:S02]  /*0590*/  IMAD.IADD R17, R17, 0x1, R6 ;  /* 0x0000000111117824 */ /* 0x000fe400078e0206 */
[----:B------:R-:W-:-:S03]  /*05a0*/  IMAD.IADD R15, R15, 0x1, R8 ;  /* 0x000000010f0f7824 */ /* 0x000fc600078e0208 */
[----:B------:R-:W-:Y:S02]  /*05b0*/  ISETP.GE.AND P0, PT, R0, R17, PT ;  /* 0x000000110000720c */ /* 0x000fe40003f06270 */
[----:B--2---:R-:W-:-:S11]  /*05c0*/  VIADDMNMX R9, R4, R15, R9, !PT ;  /* 0x0000000f04097246 */ /* 0x004fd60007800109 */
        /* <DEDUP_REMOVED lines=9> */
[----:B------:R-:W-:Y:S01]  /*0660*/  IADD3 R13, PT, PT, R0, -R17, RZ ;  /* 0x80000011000d7210 */ /* 0x000fe20007ffe0ff */
[----:B------:R-:W0:Y:S04]  /*0670*/  LDS.128 R4, [R10+0x10] ;  /* 0x000010000a047984 */ /* 0x000e280000000c00 */
[----:B------:R-:W-:-:S06]  /*0680*/  IMAD.WIDE R12, R13, 0x4, R2 ;  /* 0x000000040d0c7825 */ /* 0x000fcc00078e0202 */
[----:B------:R-:W2:Y:S01]  /*0690*/  LDG.E R12, desc[UR6][R12.64] ;  /* 0x000000060c0c7981 */ /* 0x000ea2000c1e1900 */
[----:B------:R-:W-:Y:S02]  /*06a0*/  IMAD.IADD R15, R15, 0x1, R8 ;  /* 0x000000010f0f7824 */ /* 0x000fe400078e0208 */
[----:B0-----:R-:W-:-:S05]  /*06b0*/  IMAD.IADD R17, R17, 0x1, R4 ;  /* 0x0000000111117824 */ /* 0x001fca00078e0204 */
        /* <DEDUP_REMOVED lines=30> */
[----:B------:R-:W-:-:S05]  /*08a0*/  VIADD R11, R11, 0x8 ;  /* 0x000000080b0b7836 */ /* 0x000fca0000000000 */
[----:B------:R-:W-:Y:S02]  /*08b0*/  ISETP.NE.AND P0, PT, R11, 0x1000, PT ;  /* 0x000010000b00780c */ /* 0x000fe40003f05270 */
[----:B--2---:R-:W-:-:S04]  /*08c0*/  IADD3 R6, PT, PT, R5, R8, R6 ;  /* 0x0000000805067210 */ /* 0x004fc80007ffe006 */
[----:B------:R-:W-:-:S07]  /*08d0*/  VIMNMX R9, PT, PT, R9, R6, !PT ;  /* 0x0000000609097248 */ /* 0x000fce0007fe0100 */
[----:B------:R-:W-:Y:S05]  /*08e0*/  @P0 BRA `(.L_x_7) ;  /* 0xfffffff800e80947 */ /* 0x000fea000383ffff */
.L_x_6:
[----:B------:R-:W-:Y:S05]  /*08f0*/  BSYNC.RECONVERGENT B0 ;  /* 0x0000000000007941 */ /* 0x000fea0003800200 */
.L_x_5:
[----:B--2---:R-:W0:Y:S02]  /*0900*/  LDC.64 R2, c[0x0][0x388] ;  /* 0x0000e200ff027b82 */ /* 0x004e240000000a00 */
[----:B0-----:R-:W-:-:S05]  /*0910*/  IMAD.WIDE R2, R0, 0x4, R2 ;  /* 0x0000000400027825 */ /* 0x001fca00078e0202 */
[----:B-----5:R-:W-:Y:S01]  /*0920*/  STG.E desc[UR6][R2.64], R9 ;  /* 0x0000000902007986 */ /* 0x020fe2000c101906 */
[----:B------:R-:W-:Y:S05]  /*0930*/  EXIT ;  /* 0x000000000000794d */ /* 0x000fea0003800000 */
        .weak           $__internal_0_$__cuda_sm20_div_u16
        .type           $__internal_0_$__cuda_sm20_div_u16,@function
        .size           $__internal_0_$__cuda_sm20_div_u16,(.L_x_9 - $__internal_0_$__cuda_sm20_div_u16)
$__internal_0_$__cuda_sm20_div_u16:
[----:B------:R-:W0:Y:S01]  /*0940*/  I2F.U16 R6, R5 ;  /* 0x0000000500067306 */ /* 0x000e220000101000 */
[----:B------:R-:W-:Y:S01]  /*0950*/  IMAD.MOV.U32 R7, RZ, RZ, 0x4b800000 ;  /* 0x4b800000ff077424 */ /* 0x000fe200078e00ff */
[----:B------:R-:W-:Y:S02]  /*0960*/  I2FP.F32.U32.RZ R4, R4 ;  /* 0x0000000400047245 */ /* 0x000fe4000020d000 */
[C---:B0-----:R-:W-:Y:S02]  /*0970*/  FSETP.GEU.AND P1, PT, |R6|.reuse, 1.175494350822287508e-38, PT ;  /* 0x008000000600780b */ /* 0x041fe40003f2e200 */
[----:B------:R-:W-:Y:S02]  /*0980*/  FSETP.GT.AND P0, PT, |R6|, 8.50705917302346158658e+37, PT ;  /* 0x7e8000000600780b */ /* 0x000fe40003f04200 */
[----:B------:R-:W-:-:S04]  /*0990*/  FSEL R7, R7, 1, !P1 ;  /* 0x3f80000007077808 */ /* 0x000fc80004800000 */
[----:B------:R-:W-:Y:S02]  /*09a0*/  FSEL R7, R7, 0.25, !P0 ;  /* 0x3e80000007077808 */ /* 0x000fe40004000000 */
[----:B------:R-:W-:Y:S01]  /*09b0*/  ISETP.NE.U32.AND P0, PT, R5, RZ, PT ;  /* 0x000000ff0500720c */ /* 0x000fe20003f05070 */
[----:B------:R-:W-:Y:S02]  /*09c0*/  HFMA2 R5, -RZ, RZ, 0, 0 ;  /* 0x00000000ff057431 */ /* 0x000fe400000001ff */
[----:B------:R-:W-:-:S06]  /*09d0*/  FMUL R6, R6, R7 ;  /* 0x0000000706067220 */ /* 0x000fcc0000400000 */
[----:B------:R-:W0:Y:S02]  /*09e0*/  MUFU.RCP R6, R6 ;  /* 0x0000000600067308 */ /* 0x000e240000001000 */
[----:B0-----:R-:W-:-:S05]  /*09f0*/  FMUL R7, R7, R6 ;  /* 0x0000000607077220 */ /* 0x001fca0000400000 */
[----:B------:R-:W-:-:S05]  /*0a00*/  IADD3 R7, PT, PT, R7, 0x2, RZ ;  /* 0x0000000207077810 */ /* 0x000fca0007ffe0ff */
[----:B------:R-:W-:Y:S01]  /*0a10*/  FMUL.RZ R7, R4, R7 ;  /* 0x0000000704077220 */ /* 0x000fe2000040c000 */
[----:B------:R-:W-:-:S05]  /*0a20*/  IMAD.MOV.U32 R4, RZ, RZ, R9 ;  /* 0x000000ffff047224 */ /* 0x000fca00078e0009 */
[----:B------:R-:W0:Y:S02]  /*0a30*/  F2I.U32.TRUNC.NTZ R7, R7 ;  /* 0x0000000700077305 */ /* 0x000e24000020f000 */
[----:B0-----:R-:W-:Y:S01]  /*0a40*/  LOP3.LUT R8, R7, 0xffff, RZ, 0xc0, !PT ;  /* 0x0000ffff07087812 */ /* 0x001fe200078ec0ff */
[----:B------:R-:W-:Y:S01]  /*0a50*/  @!P0 IMAD.MOV.U32 R8, RZ, RZ, -0x1 ;  /* 0xffffffffff088424 */ /* 0x000fe200078e00ff */
[----:B------:R-:W-:Y:S06]  /*0a60*/  RET.REL.NODEC R4 `(_Z11mckp_kernelPiS_S_i) ;  /* 0xfffffff404647950 */ /* 0x000fec0003c3ffff */
.L_x_8:
[----:B------:R-:W-:-:S00]  /*0a70*/  BRA `(.L_x_8) ;  /* 0xfffffffc00fc7947 */ /* 0x000fc0000383ffff */
[----:B------:R-:W-:-:S00]  /*0a80*/  NOP ;  /* 0x0000000000007918 */ /* 0x000fc00000000000 */
[----:B------:R-:W-:-:S00]  /*0a90*/  NOP ;  /* 0x0000000000007918 */ /* 0x000fc00000000000 */
[----:B------:R-:W-:-:S00]  /*0aa0*/  NOP ;  /* 0x0000000000007918 */ /* 0x000fc00000000000 */
[----:B------:R-:W-:-:S00]  /*0ab0*/  NOP ;  /* 0x0000000000007918 */ /* 0x000fc00000000000 */
[----:B------:R-:W-:-:S00]  /*0ac0*/  NOP ;  /* 0x0000000000007918 */ /* 0x000fc00000000000 */
[----:B------:R-:W-:-:S00]  /*0ad0*/  NOP ;  /* 0x0000000000007918 */ /* 0x000fc00000000000 */
[----:B------:R-:W-:-:S00]  /*0ae0*/  NOP ;  /* 0x0000000000007918 */ /* 0x000fc00000000000 */
[----:B------:R-:W-:-:S00]  /*0af0*/  NOP ;  /* 0x0000000000007918 */ /* 0x000fc00000000000 */
.L_x_9:


//--------------------- .nv.shared._Z11mckp_kernelPiS_S_i --------------------------
	.section	.nv.shared._Z11mckp_kernelPiS_S_i,"aw",@nobits
	.sectionflags	@""
	.align	4
.nv.shared._Z11mckp_kernelPiS_S_i:
	.zero		17408


//--------------------- .nv.shared.reserved.0     --------------------------
	.section	.nv.shared.reserved.0,"aw",@nobits
	.weak		__nv_reservedSMEM_offset_0_alias
	.size		__nv_reservedSMEM_offset_0_alias, 0, 64
	.other		__nv_reservedSMEM_offset_0_alias,@"STO_CUDA_RESERVED_SHARED STV_DEFAULT"
__nv_reservedSMEM_offset_0_alias:
	.zero		0
	.zero		64


//--------------------- .nv.constant0._Z11mckp_kernelPiS_S_i --------------------------
	.section	.nv.constant0._Z11mckp_kernelPiS_S_i,"a",@progbits
	.sectionflags	@""
	.align	4
.nv.constant0._Z11mckp_kernelPiS_S_i:
	.zero		924


//--------------------- SYMBOLS --------------------------

	.type		.nv.reservedSmem.offset0,@object
	.size		.nv.reservedSmem.offset0,0x4
	.type		.nv.reservedSmem.cap,@object
	.size		.nv.reservedSmem.cap,0x4
